//
// Generated by NVIDIA NVVM Compiler
//
// Compiler Build ID: CL-36424714
// Cuda compilation tools, release 13.0, V13.0.88
// Based on NVVM 20.0.0
//

.version 9.0
.target sm_100
.address_size 64

	// .globl	_Z4gpu1iiiPdS_S_

.visible .entry _Z4gpu1iiiPdS_S_(
	.param .u32 _Z4gpu1iiiPdS_S__param_0,
	.param .u32 _Z4gpu1iiiPdS_S__param_1,
	.param .u32 _Z4gpu1iiiPdS_S__param_2,
	.param .u64 .ptr .align 1 _Z4gpu1iiiPdS_S__param_3,
	.param .u64 .ptr .align 1 _Z4gpu1iiiPdS_S__param_4,
	.param .u64 .ptr .align 1 _Z4gpu1iiiPdS_S__param_5
)
{
	.reg .pred 	%p<21>;
	.reg .b32 	%r<72>;
	.reg .b64 	%rd<46>;
	.reg .b64 	%fd<61>;

	ld.param.u32 	%r37, [_Z4gpu1iiiPdS_S__param_0];
	ld.param.u32 	%r38, [_Z4gpu1iiiPdS_S__param_1];
	ld.param.u32 	%r39, [_Z4gpu1iiiPdS_S__param_2];
	ld.param.u64 	%rd7, [_Z4gpu1iiiPdS_S__param_4];
	ld.param.u64 	%rd8, [_Z4gpu1iiiPdS_S__param_5];
	cvta.to.global.u64 	%rd1, %rd8;
	cvta.to.global.u64 	%rd2, %rd7;
	mul.lo.s32 	%r1, %r38, %r37;
	setp.lt.s32 	%p1, %r1, 1;
	@%p1 bra 	$L__BB0_13;
	and.b32  	%r2, %r1, 15;
	setp.lt.u32 	%p2, %r1, 16;
	mov.b32 	%r58, 0;
	@%p2 bra 	$L__BB0_4;
	and.b32  	%r58, %r1, 2147483632;
	mov.b32 	%r71, 0;
$L__BB0_3:
	.pragma "nounroll";
	mul.wide.u32 	%rd9, %r71, 8;
	add.s64 	%rd10, %rd1, %rd9;
	mov.b64 	%rd11, 0;
	st.global.u64 	[%rd10], %rd11;
	st.global.u64 	[%rd10+8], %rd11;
	st.global.u64 	[%rd10+16], %rd11;
	st.global.u64 	[%rd10+24], %rd11;
	st.global.u64 	[%rd10+32], %rd11;
	st.global.u64 	[%rd10+40], %rd11;
	st.global.u64 	[%rd10+48], %rd11;
	st.global.u64 	[%rd10+56], %rd11;
	st.global.u64 	[%rd10+64], %rd11;
	st.global.u64 	[%rd10+72], %rd11;
	st.global.u64 	[%rd10+80], %rd11;
	st.global.u64 	[%rd10+88], %rd11;
	st.global.u64 	[%rd10+96], %rd11;
	st.global.u64 	[%rd10+104], %rd11;
	st.global.u64 	[%rd10+112], %rd11;
	st.global.u64 	[%rd10+120], %rd11;
	add.s32 	%r71, %r71, 16;
	setp.eq.s32 	%p3, %r71, %r58;
	@%p3 bra 	$L__BB0_4;
	bra.uni 	$L__BB0_3;
$L__BB0_4:
	setp.eq.s32 	%p4, %r2, 0;
	@%p4 bra 	$L__BB0_13;
	and.b32  	%r5, %r1, 7;
	setp.lt.u32 	%p5, %r2, 8;
	@%p5 bra 	$L__BB0_7;
	mul.wide.u32 	%rd12, %r58, 8;
	add.s64 	%rd13, %rd1, %rd12;
	mov.b64 	%rd14, 0;
	st.global.u64 	[%rd13], %rd14;
	st.global.u64 	[%rd13+8], %rd14;
	st.global.u64 	[%rd13+16], %rd14;
	st.global.u64 	[%rd13+24], %rd14;
	st.global.u64 	[%rd13+32], %rd14;
	st.global.u64 	[%rd13+40], %rd14;
	st.global.u64 	[%rd13+48], %rd14;
	st.global.u64 	[%rd13+56], %rd14;
	add.s32 	%r58, %r58, 8;
$L__BB0_7:
	setp.eq.s32 	%p6, %r5, 0;
	@%p6 bra 	$L__BB0_13;
	and.b32  	%r8, %r1, 3;
	setp.lt.u32 	%p7, %r5, 4;
	@%p7 bra 	$L__BB0_10;
	mul.wide.u32 	%rd15, %r58, 8;
	add.s64 	%rd16, %rd1, %rd15;
	mov.b64 	%rd17, 0;
	st.global.u64 	[%rd16], %rd17;
	st.global.u64 	[%rd16+8], %rd17;
	st.global.u64 	[%rd16+16], %rd17;
	st.global.u64 	[%rd16+24], %rd17;
	add.s32 	%r58, %r58, 4;
$L__BB0_10:
	setp.eq.s32 	%p8, %r8, 0;
	@%p8 bra 	$L__BB0_13;
	mov.b32 	%r62, 0;
$L__BB0_12:
	.pragma "nounroll";
	mul.wide.u32 	%rd18, %r58, 8;
	add.s64 	%rd19, %rd1, %rd18;
	mov.b64 	%rd20, 0;
	st.global.u64 	[%rd19], %rd20;
	add.s32 	%r58, %r58, 1;
	add.s32 	%r62, %r62, 1;
	setp.ne.s32 	%p9, %r62, %r8;
	@%p9 bra 	$L__BB0_12;
$L__BB0_13:
	min.s32 	%r43, %r37, %r39;
	setp.lt.s32 	%p10, %r43, 1;
	@%p10 bra 	$L__BB0_29;
	and.b32  	%r15, %r37, 7;
	and.b32  	%r16, %r37, 2147483640;
	add.s64 	%rd3, %rd2, 32;
	add.s64 	%rd4, %rd1, 32;
	mov.b32 	%r63, 0;
$L__BB0_15:
	mul.lo.s32 	%r18, %r63, %r38;
	mov.b32 	%r64, 0;
$L__BB0_16:
	ld.param.u64 	%rd42, [_Z4gpu1iiiPdS_S__param_3];
	setp.lt.u32 	%p11, %r37, 8;
	mad.lo.s32 	%r47, %r63, %r39, %r64;
	cvta.to.global.u64 	%rd21, %rd42;
	mul.wide.u32 	%rd22, %r47, 8;
	add.s64 	%rd5, %rd21, %rd22;
	mul.lo.s32 	%r20, %r64, %r38;
	mov.b32 	%r69, 0;
	@%p11 bra 	$L__BB0_19;
	and.b32  	%r48, %r37, 2147483640;
	neg.s32 	%r67, %r48;
	mov.u32 	%r65, %r18;
	mov.u32 	%r66, %r20;
$L__BB0_18:
	.pragma "nounroll";
	mul.wide.s32 	%rd23, %r66, 8;
	add.s64 	%rd24, %rd3, %rd23;
	mul.wide.s32 	%rd25, %r65, 8;
	add.s64 	%rd26, %rd4, %rd25;
	ld.global.f64 	%fd1, [%rd5];
	ld.global.f64 	%fd2, [%rd24+-32];
	ld.global.f64 	%fd3, [%rd26+-32];
	fma.rn.f64 	%fd4, %fd1, %fd2, %fd3;
	st.global.f64 	[%rd26+-32], %fd4;
	ld.global.f64 	%fd5, [%rd5];
	ld.global.f64 	%fd6, [%rd24+-24];
	ld.global.f64 	%fd7, [%rd26+-24];
	fma.rn.f64 	%fd8, %fd5, %fd6, %fd7;
	st.global.f64 	[%rd26+-24], %fd8;
	ld.global.f64 	%fd9, [%rd5];
	ld.global.f64 	%fd10, [%rd24+-16];
	ld.global.f64 	%fd11, [%rd26+-16];
	fma.rn.f64 	%fd12, %fd9, %fd10, %fd11;
	st.global.f64 	[%rd26+-16], %fd12;
	ld.global.f64 	%fd13, [%rd5];
	ld.global.f64 	%fd14, [%rd24+-8];
	ld.global.f64 	%fd15, [%rd26+-8];
	fma.rn.f64 	%fd16, %fd13, %fd14, %fd15;
	st.global.f64 	[%rd26+-8], %fd16;
	ld.global.f64 	%fd17, [%rd5];
	ld.global.f64 	%fd18, [%rd24];
	ld.global.f64 	%fd19, [%rd26];
	fma.rn.f64 	%fd20, %fd17, %fd18, %fd19;
	st.global.f64 	[%rd26], %fd20;
	ld.global.f64 	%fd21, [%rd5];
	ld.global.f64 	%fd22, [%rd24+8];
	ld.global.f64 	%fd23, [%rd26+8];
	fma.rn.f64 	%fd24, %fd21, %fd22, %fd23;
	st.global.f64 	[%rd26+8], %fd24;
	ld.global.f64 	%fd25, [%rd5];
	ld.global.f64 	%fd26, [%rd24+16];
	ld.global.f64 	%fd27, [%rd26+16];
	fma.rn.f64 	%fd28, %fd25, %fd26, %fd27;
	st.global.f64 	[%rd26+16], %fd28;
	ld.global.f64 	%fd29, [%rd5];
	ld.global.f64 	%fd30, [%rd24+24];
	ld.global.f64 	%fd31, [%rd26+24];
	fma.rn.f64 	%fd32, %fd29, %fd30, %fd31;
	st.global.f64 	[%rd26+24], %fd32;
	add.s32 	%r67, %r67, 8;
	add.s32 	%r66, %r66, 8;
	add.s32 	%r65, %r65, 8;
	setp.ne.s32 	%p12, %r67, 0;
	mov.u32 	%r69, %r16;
	@%p12 bra 	$L__BB0_18;
$L__BB0_19:
	setp.eq.s32 	%p13, %r15, 0;
	@%p13 bra 	$L__BB0_27;
	add.s32 	%r49, %r15, -1;
	setp.lt.u32 	%p14, %r49, 3;
	@%p14 bra 	$L__BB0_22;
	ld.param.u64 	%rd43, [_Z4gpu1iiiPdS_S__param_4];
	ld.global.f64 	%fd33, [%rd5];
	add.s32 	%r50, %r69, %r20;
	cvta.to.global.u64 	%rd27, %rd43;
	mul.wide.s32 	%rd28, %r50, 8;
	add.s64 	%rd29, %rd27, %rd28;
	ld.global.f64 	%fd34, [%rd29];
	add.s32 	%r51, %r69, %r18;
	mul.wide.s32 	%rd30, %r51, 8;
	add.s64 	%rd31, %rd1, %rd30;
	ld.global.f64 	%fd35, [%rd31];
	fma.rn.f64 	%fd36, %fd33, %fd34, %fd35;
	st.global.f64 	[%rd31], %fd36;
	ld.global.f64 	%fd37, [%rd5];
	ld.global.f64 	%fd38, [%rd29+8];
	ld.global.f64 	%fd39, [%rd31+8];
	fma.rn.f64 	%fd40, %fd37, %fd38, %fd39;
	st.global.f64 	[%rd31+8], %fd40;
	ld.global.f64 	%fd41, [%rd5];
	ld.global.f64 	%fd42, [%rd29+16];
	ld.global.f64 	%fd43, [%rd31+16];
	fma.rn.f64 	%fd44, %fd41, %fd42, %fd43;
	st.global.f64 	[%rd31+16], %fd44;
	ld.global.f64 	%fd45, [%rd5];
	ld.global.f64 	%fd46, [%rd29+24];
	ld.global.f64 	%fd47, [%rd31+24];
	fma.rn.f64 	%fd48, %fd45, %fd46, %fd47;
	st.global.f64 	[%rd31+24], %fd48;
	add.s32 	%r69, %r69, 4;
$L__BB0_22:
	and.b32  	%r52, %r37, 3;
	setp.eq.s32 	%p15, %r52, 0;
	@%p15 bra 	$L__BB0_27;
	setp.eq.s32 	%p16, %r52, 1;
	@%p16 bra 	$L__BB0_25;
	ld.param.u64 	%rd44, [_Z4gpu1iiiPdS_S__param_4];
	ld.global.f64 	%fd49, [%rd5];
	add.s32 	%r53, %r69, %r20;
	cvta.to.global.u64 	%rd32, %rd44;
	mul.wide.s32 	%rd33, %r53, 8;
	add.s64 	%rd34, %rd32, %rd33;
	ld.global.f64 	%fd50, [%rd34];
	add.s32 	%r54, %r69, %r18;
	mul.wide.s32 	%rd35, %r54, 8;
	add.s64 	%rd36, %rd1, %rd35;
	ld.global.f64 	%fd51, [%rd36];
	fma.rn.f64 	%fd52, %fd49, %fd50, %fd51;
	st.global.f64 	[%rd36], %fd52;
	ld.global.f64 	%fd53, [%rd5];
	ld.global.f64 	%fd54, [%rd34+8];
	ld.global.f64 	%fd55, [%rd36+8];
	fma.rn.f64 	%fd56, %fd53, %fd54, %fd55;
	st.global.f64 	[%rd36+8], %fd56;
	add.s32 	%r69, %r69, 2;
$L__BB0_25:
	and.b32  	%r55, %r37, 1;
	setp.eq.b32 	%p17, %r55, 1;
	not.pred 	%p18, %p17;
	@%p18 bra 	$L__BB0_27;
	ld.param.u64 	%rd45, [_Z4gpu1iiiPdS_S__param_4];
	ld.global.f64 	%fd57, [%rd5];
	add.s32 	%r56, %r69, %r20;
	cvta.to.global.u64 	%rd37, %rd45;
	mul.wide.s32 	%rd38, %r56, 8;
	add.s64 	%rd39, %rd37, %rd38;
	ld.global.f64 	%fd58, [%rd39];
	add.s32 	%r57, %r69, %r18;
	mul.wide.s32 	%rd40, %r57, 8;
	add.s64 	%rd41, %rd1, %rd40;
	ld.global.f64 	%fd59, [%rd41];
	fma.rn.f64 	%fd60, %fd57, %fd58, %fd59;
	st.global.f64 	[%rd41], %fd60;
$L__BB0_27:
	add.s32 	%r64, %r64, 1;
	setp.ne.s32 	%p19, %r64, %r39;
	@%p19 bra 	$L__BB0_16;
	add.s32 	%r63, %r63, 1;
	setp.eq.s32 	%p20, %r63, %r37;
	@%p20 bra 	$L__BB0_29;
	bra.uni 	$L__BB0_15;
$L__BB0_29:
	ret;

}


// ===== COMPILED SASS (sm_100) =====

	.target	sm_100

	.elftype	@"ET_EXEC"


//--------------------- .note.nv.tkinfo           --------------------------
	.section	.note.nv.tkinfo,"",@"SHT_NOTE"
	.sectionflags	@"SHF_NOTE_NV_TKINFO"
	.tkinfo
        /*0018*/ 	.word	0x00000002
        /*0030*/ 	.string	""
        /*0030*/ 	.string	"ptxas"
        /*0030*/ 	.string	"Cuda compilation tools, release 13.0, V13.0.88"
        /*0030*/ 	.string	"Build cuda_13.0.r13.0/compiler.36424714_0"
        /*0030*/ 	.string	"-arch sm_100 -m 64 "



//--------------------- .note.nv.cuinfo           --------------------------
	.section	.note.nv.cuinfo,"",@"SHT_NOTE"
	.sectionflags	@"SHF_NOTE_NV_CUINFO"
        /*0018*/ 	.short	0x0002
        /*001a*/ 	.short	0x0064
        /*001c*/ 	.short	0x0082
	.zero		2


//--------------------- .nv.info                  --------------------------
	.section	.nv.info,"",@"SHT_CUDA_INFO"
	.align	4


	//----- nvinfo : EIATTR_REGCOUNT
	.align		4
        /*0000*/ 	.byte	0x04, 0x2f
        /*0002*/ 	.short	(.L_1 - .L_0)
	.align		4
.L_0:
        /*0004*/ 	.word	index@(_Z4gpu1iiiPdS_S_)
        /*0008*/ 	.word	0x0000001c


	//----- nvinfo : EIATTR_FRAME_SIZE
	.align		4
.L_1:
        /*000c*/ 	.byte	0x04, 0x11
        /*000e*/ 	.short	(.L_3 - .L_2)
	.align		4
.L_2:
        /*0010*/ 	.word	index@(_Z4gpu1iiiPdS_S_)
        /*0014*/ 	.word	0x00000000


	//----- nvinfo : EIATTR_MIN_STACK_SIZE
	.align		4
.L_3:
        /*0018*/ 	.byte	0x04, 0x12
        /*001a*/ 	.short	(.L_5 - .L_4)
	.align		4
.L_4:
        /*001c*/ 	.word	index@(_Z4gpu1iiiPdS_S_)
        /*0020*/ 	.word	0x00000000
.L_5:


//--------------------- .nv.compat                --------------------------
	.section	.nv.compat,"",@"SHT_CUDA_COMPAT_INFO"
	.align	4
        /*0000*/ 	.byte	0x02, 0x09, 0x00, 0x00, 0x02, 0x02, 0x01, 0x00, 0x02, 0x05, 0x05, 0x00, 0x03, 0x07, 0x01, 0x01
        /*0010*/ 	.byte	0x02, 0x03, 0x00, 0x00, 0x02, 0x06, 0x01, 0x00, 0x04, 0x0b, 0x08, 0x00, 0x01, 0x00, 0x00, 0x00
        /*0020*/ 	.byte	0x00, 0x00, 0x00, 0x00


//--------------------- .nv.info._Z4gpu1iiiPdS_S_ --------------------------
	.section	.nv.info._Z4gpu1iiiPdS_S_,"",@"SHT_CUDA_INFO"
	.sectionflags	@""
	.align	4


	//----- nvinfo : EIATTR_CUDA_API_VERSION
	.align		4
        /*0000*/ 	.byte	0x04, 0x37
        /*0002*/ 	.short	(.L_7 - .L_6)
.L_6:
        /*0004*/ 	.word	0x00000082


	//----- nvinfo : EIATTR_KPARAM_INFO
	.align		4
.L_7:
        /*0008*/ 	.byte	0x04, 0x17
        /*000a*/ 	.short	(.L_9 - .L_8)
.L_8:
        /*000c*/ 	.word	0x00000000
        /*0010*/ 	.short	0x0005
        /*0012*/ 	.short	0x0020
        /*0014*/ 	.byte	0x00, 0xf5, 0x21, 0x00


	//----- nvinfo : EIATTR_KPARAM_INFO
	.align		4
.L_9:
        /*0018*/ 	.byte	0x04, 0x17
        /*001a*/ 	.short	(.L_11 - .L_10)
.L_10:
        /*001c*/ 	.word	0x00000000
        /*0020*/ 	.short	0x0004
        /*0022*/ 	.short	0x0018
        /*0024*/ 	.byte	0x00, 0xf5, 0x21, 0x00


	//----- nvinfo : EIATTR_KPARAM_INFO
	.align		4
.L_11:
        /*0028*/ 	.byte	0x04, 0x17
        /*002a*/ 	.short	(.L_13 - .L_12)
.L_12:
        /*002c*/ 	.word	0x00000000
        /*0030*/ 	.short	0x0003
        /*0032*/ 	.short	0x0010
        /*0034*/ 	.byte	0x00, 0xf5, 0x21, 0x00


	//----- nvinfo : EIATTR_KPARAM_INFO
	.align		4
.L_13:
        /*0038*/ 	.byte	0x04, 0x17
        /*003a*/ 	.short	(.L_15 - .L_14)
.L_14:
        /*003c*/ 	.word	0x00000000
        /*0040*/ 	.short	0x0002
        /*0042*/ 	.short	0x0008
        /*0044*/ 	.byte	0x00, 0xf0, 0x11, 0x00


	//----- nvinfo : EIATTR_KPARAM_INFO
	.align		4
.L_15:
        /*0048*/ 	.byte	0x04, 0x17
        /*004a*/ 	.short	(.L_17 - .L_16)
.L_16:
        /*004c*/ 	.word	0x00000000
        /*0050*/ 	.short	0x0001
        /*0052*/ 	.short	0x0004
        /*0054*/ 	.byte	0x00, 0xf0, 0x11, 0x00


	//----- nvinfo : EIATTR_KPARAM_INFO
	.align		4
.L_17:
        /*0058*/ 	.byte	0x04, 0x17
        /*005a*/ 	.short	(.L_19 - .L_18)
.L_18:
        /*005c*/ 	.word	0x00000000
        /*0060*/ 	.short	0x0000
        /*0062*/ 	.short	0x0000
        /*0064*/ 	.byte	0x00, 0xf0, 0x11, 0x00


	//----- nvinfo : EIATTR_SPARSE_MMA_MASK
	.align		4
.L_19:
        /*0068*/ 	.byte	0x03, 0x50
        /*006a*/ 	.short	0x0000


	//----- nvinfo : EIATTR_MAXREG_COUNT
	.align		4
        /*006c*/ 	.byte	0x03, 0x1b
        /*006e*/ 	.short	0x00ff


	//----- nvinfo : EIATTR_MERCURY_ISA_VERSION
	.align		4
        /*0070*/ 	.byte	0x03, 0x5f
        /*0072*/ 	.short	0x0101


	//----- nvinfo : EIATTR_VRC_CTA_INIT_COUNT
	.align		4
        /*0074*/ 	.byte	0x02, 0x4a
	.zero		1
	.zero		1


	//----- nvinfo : EIATTR_EXIT_INSTR_OFFSETS
	.align		4
        /*0078*/ 	.byte	0x04, 0x1c
        /*007a*/ 	.short	(.L_21 - .L_20)


	//   ....[0]....
.L_20:
        /*007c*/ 	.word	0x000004c0


	//   ....[1]....
        /*0080*/ 	.word	0x00000de0


	//----- nvinfo : EIATTR_CBANK_PARAM_SIZE
	.align		4
.L_21:
        /*0084*/ 	.byte	0x03, 0x19
        /*0086*/ 	.short	0x0028


	//----- nvinfo : EIATTR_PARAM_CBANK
	.align		4
        /*0088*/ 	.byte	0x04, 0x0a
        /*008a*/ 	.short	(.L_23 - .L_22)
	.align		4
.L_22:
        /*008c*/ 	.word	index@(.nv.constant0._Z4gpu1iiiPdS_S_)
        /*0090*/ 	.short	0x0380
        /*0092*/ 	.short	0x0028


	//----- nvinfo : EIATTR_SW_WAR
	.align		4
.L_23:
        /*0094*/ 	.byte	0x04, 0x36
        /*0096*/ 	.short	(.L_25 - .L_24)
.L_24:
        /*0098*/ 	.word	0x00000008
.L_25:


//--------------------- .nv.callgraph             --------------------------
	.section	.nv.callgraph,"",@"SHT_CUDA_CALLGRAPH"
	.align	4
	.sectionentsize	8
	.align		4
        /*0000*/ 	.word	0x00000000
	.align		4
        /*0004*/ 	.word	0xffffffff
	.align		4
        /*0008*/ 	.word	0x00000000
	.align		4
        /*000c*/ 	.word	0xfffffffe
	.align		4
        /*0010*/ 	.word	0x00000000
	.align		4
        /*0014*/ 	.word	0xfffffffd
	.align		4
        /*0018*/ 	.word	0x00000000
	.align		4
        /*001c*/ 	.word	0xfffffffc


//--------------------- .text._Z4gpu1iiiPdS_S_    --------------------------
	.section	.text._Z4gpu1iiiPdS_S_,"ax",@progbits
	.align	128
        .global         _Z4gpu1iiiPdS_S_
        .type           _Z4gpu1iiiPdS_S_,@function
        .size           _Z4gpu1iiiPdS_S_,(.L_x_13 - _Z4gpu1iiiPdS_S_)
        .other          _Z4gpu1iiiPdS_S_,@"STO_CUDA_ENTRY STV_DEFAULT"
_Z4gpu1iiiPdS_S_:
.text._Z4gpu1iiiPdS_S_:
[----:B------:R-:W-:Y:S01]  /*0000*/  LDC R1, c[0x0][0x37c] ;  /* 0x0000df00ff017b82 */ /* 0x000fe20000000800 */
[----:B------:R-:W0:Y:S01]  /*0010*/  LDCU.64 UR4, c[0x0][0x380] ;  /* 0x00007000ff0477ac */ /* 0x000e220008000a00 */
[----:B------:R-:W1:Y:S01]  /*0020*/  LDCU.64 UR12, c[0x0][0x358] ;  /* 0x00006b00ff0c77ac */ /* 0x000e620008000a00 */
[----:B0-----:R-:W-:-:S04]  /*0030*/  UIMAD UR4, UR5, UR4, URZ ;  /* 0x00000004050472a4 */ /* 0x001fc8000f8e02ff */
[----:B------:R-:W-:-:S09]  /*0040*/  UISETP.GE.AND UP0, UPT, UR4, 0x1, UPT ;  /* 0x000000010400788c */ /* 0x000fd2000bf06270 */
[----:B-1----:R-:W-:Y:S05]  /*0050*/  BRA.U !UP0, `(.L_x_0) ;  /* 0x0000000508087547 */ /* 0x002fea000b800000 */
[----:B------:R-:W-:Y:S01]  /*0060*/  UISETP.GE.U32.AND UP0, UPT, UR4, 0x10, UPT ;  /* 0x000000100400788c */ /* 0x000fe2000bf06070 */
[----:B------:R-:W-:Y:S01]  /*0070*/  HFMA2 R7, -RZ, RZ, 0, 0 ;  /* 0x00000000ff077431 */ /* 0x000fe200000001ff */
[----:B------:R-:W-:-:S04]  /*0080*/  ULOP3.LUT UR5, UR4, 0xf, URZ, 0xc0, !UPT ;  /* 0x0000000f04057892 */ /* 0x000fc8000f8ec0ff */
[----:B------:R-:W-:-:S03]  /*0090*/  UISETP.NE.AND UP1, UPT, UR5, URZ, UPT ;  /* 0x000000ff0500728c */ /* 0x000fc6000bf25270 */
[----:B------:R-:W-:Y:S08]  /*00a0*/  BRA.U !UP0, `(.L_x_1) ;  /* 0x0000000108607547 */ /* 0x000ff0000b800000 */
[----:B------:R-:W0:Y:S01]  /*00b0*/  LDC.64 R4, c[0x0][0x3a0] ;  /* 0x0000e800ff047b82 */ /* 0x000e220000000a00 */
[----:B------:R-:W-:Y:S01]  /*00c0*/  ULOP3.LUT UR6, UR4, 0x7ffffff0, URZ, 0xc0, !UPT ;  /* 0x7ffffff004067892 */ /* 0x000fe2000f8ec0ff */
[----:B------:R-:W-:-:S05]  /*00d0*/  IMAD.MOV.U32 R0, RZ, RZ, RZ ;  /* 0x000000ffff007224 */ /* 0x000fca00078e00ff */
[----:B------:R-:W-:-:S07]  /*00e0*/  MOV R7, UR6 ;  /* 0x0000000600077c02 */ /* 0x000fce0008000f00 */
.L_x_2:
[----:B01----:R-:W-:-:S04]  /*00f0*/  IMAD.WIDE.U32 R2, R0, 0x8, R4 ;  /* 0x0000000800027825 */ /* 0x003fc800078e0004 */
[----:B------:R-:W-:Y:S01]  /*0100*/  VIADD R0, R0, 0x10 ;  /* 0x0000001000007836 */ /* 0x000fe20000000000 */
[----:B------:R1:W-:Y:S04]  /*0110*/  STG.E.64 desc[UR12][R2.64], RZ ;  /* 0x000000ff02007986 */ /* 0x0003e8000c101b0c */
[----:B------:R-:W-:Y:S01]  /*0120*/  ISETP.NE.AND P0, PT, R0, R7, PT ;  /* 0x000000070000720c */ /* 0x000fe20003f05270 */
[----:B------:R1:W-:Y:S04]  /*0130*/  STG.E.64 desc[UR12][R2.64+0x8], RZ ;  /* 0x000008ff02007986 */ /* 0x0003e8000c101b0c */
        /* <DEDUP_REMOVED lines=13> */
[----:B------:R1:W-:Y:S01]  /*0210*/  STG.E.64 desc[UR12][R2.64+0x78], RZ ;  /* 0x000078ff02007986 */ /* 0x0003e2000c101b0c */
[----:B------:R-:W-:Y:S05]  /*0220*/  @P0 BRA `(.L_x_2) ;  /* 0xfffffffc00b00947 */ /* 0x000fea000383ffff */
.L_x_1:
[----:B------:R-:W-:Y:S05]  /*0230*/  BRA.U !UP1, `(.L_x_0) ;  /* 0x0000000109907547 */ /* 0x000fea000b800000 */
[----:B------:R-:W-:Y:S02]  /*0240*/  UISETP.GE.U32.AND UP0, UPT, UR5, 0x8, UPT ;  /* 0x000000080500788c */ /* 0x000fe4000bf06070 */
[----:B------:R-:W-:-:S04]  /*0250*/  ULOP3.LUT UR6, UR4, 0x7, URZ, 0xc0, !UPT ;  /* 0x0000000704067892 */ /* 0x000fc8000f8ec0ff */
[----:B------:R-:W-:-:S03]  /*0260*/  UISETP.NE.AND UP1, UPT, UR6, URZ, UPT ;  /* 0x000000ff0600728c */ /* 0x000fc6000bf25270 */
[----:B------:R-:W-:Y:S08]  /*0270*/  BRA.U !UP0, `(.L_x_3) ;  /* 0x00000001082c7547 */ /* 0x000ff0000b800000 */
[----:B-1----:R-:W0:Y:S02]  /*0280*/  LDC.64 R2, c[0x0][0x3a0] ;  /* 0x0000e800ff027b82 */ /* 0x002e240000000a00 */
[C---:B0-----:R-:W-:Y:S01]  /*0290*/  IMAD.WIDE.U32 R2, R7.reuse, 0x8, R2 ;  /* 0x0000000807027825 */ /* 0x041fe200078e0002 */
[----:B------:R-:W-:-:S04]  /*02a0*/  IADD3 R7, PT, PT, R7, 0x8, RZ ;  /* 0x0000000807077810 */ /* 0x000fc80007ffe0ff */
[----:B------:R0:W-:Y:S04]  /*02b0*/  STG.E.64 desc[UR12][R2.64], RZ ;  /* 0x000000ff02007986 */ /* 0x0001e8000c101b0c */
[----:B------:R0:W-:Y:S04]  /*02c0*/  STG.E.64 desc[UR12][R2.64+0x8], RZ ;  /* 0x000008ff02007986 */ /* 0x0001e8000c101b0c */
[----:B------:R0:W-:Y:S04]  /*02d0*/  STG.E.64 desc[UR12][R2.64+0x10], RZ ;  /* 0x000010ff02007986 */ /* 0x0001e8000c101b0c */
[----:B------:R0:W-:Y:S04]  /*02e0*/  STG.E.64 desc[UR12][R2.64+0x18], RZ ;  /* 0x000018ff02007986 */ /* 0x0001e8000c101b0c */
[----:B------:R0:W-:Y:S04]  /*02f0*/  STG.E.64 desc[UR12][R2.64+0x20], RZ ;  /* 0x000020ff02007986 */ /* 0x0001e8000c101b0c */
[----:B------:R0:W-:Y:S04]  /*0300*/  STG.E.64 desc[UR12][R2.64+0x28], RZ ;  /* 0x000028ff02007986 */ /* 0x0001e8000c101b0c */
[----:B------:R0:W-:Y:S04]  /*0310*/  STG.E.64 desc[UR12][R2.64+0x30], RZ ;  /* 0x000030ff02007986 */ /* 0x0001e8000c101b0c */
[----:B------:R0:W-:Y:S02]  /*0320*/  STG.E.64 desc[UR12][R2.64+0x38], RZ ;  /* 0x000038ff02007986 */ /* 0x0001e4000c101b0c */
.L_x_3:
[----:B------:R-:W-:Y:S05]  /*0330*/  BRA.U !UP1, `(.L_x_0) ;  /* 0x0000000109507547 */ /* 0x000fea000b800000 */
[----:B------:R-:W-:Y:S02]  /*0340*/  UISETP.GE.U32.AND UP0, UPT, UR6, 0x4, UPT ;  /* 0x000000040600788c */ /* 0x000fe4000bf06070 */
[----:B------:R-:W-:-:S04]  /*0350*/  ULOP3.LUT UR5, UR4, 0x3, URZ, 0xc0, !UPT ;  /* 0x0000000304057892 */ /* 0x000fc8000f8ec0ff */
[----:B------:R-:W-:-:S03]  /*0360*/  UISETP.NE.AND UP1, UPT, UR5, URZ, UPT ;  /* 0x000000ff0500728c */ /* 0x000fc6000bf25270 */
[----:B------:R-:W-:Y:S08]  /*0370*/  BRA.U !UP0, `(.L_x_4) ;  /* 0x00000001081c7547 */ /* 0x000ff0000b800000 */
[----:B01----:R-:W0:Y:S02]  /*0380*/  LDC.64 R2, c[0x0][0x3a0] ;  /* 0x0000e800ff027b82 */ /* 0x003e240000000a00 */
[----:B0-----:R-:W-:-:S04]  /*0390*/  IMAD.WIDE.U32 R2, R7, 0x8, R2 ;  /* 0x0000000807027825 */ /* 0x001fc800078e0002 */
[----:B------:R-:W-:Y:S01]  /*03a0*/  VIADD R7, R7, 0x4 ;  /* 0x0000000407077836 */ /* 0x000fe20000000000 */
[----:B------:R2:W-:Y:S04]  /*03b0*/  STG.E.64 desc[UR12][R2.64], RZ ;  /* 0x000000ff02007986 */ /* 0x0005e8000c101b0c */
[----:B------:R2:W-:Y:S04]  /*03c0*/  STG.E.64 desc[UR12][R2.64+0x8], RZ ;  /* 0x000008ff02007986 */ /* 0x0005e8000c101b0c */
[----:B------:R2:W-:Y:S04]  /*03d0*/  STG.E.64 desc[UR12][R2.64+0x10], RZ ;  /* 0x000010ff02007986 */ /* 0x0005e8000c101b0c */
[----:B------:R2:W-:Y:S02]  /*03e0*/  STG.E.64 desc[UR12][R2.64+0x18], RZ ;  /* 0x000018ff02007986 */ /* 0x0005e4000c101b0c */
.L_x_4:
[----:B------:R-:W-:Y:S05]  /*03f0*/  BRA.U !UP1, `(.L_x_0) ;  /* 0x0000000109207547 */ /* 0x000fea000b800000 */
[----:B------:R-:W3:Y:S01]  /*0400*/  LDC.64 R4, c[0x0][0x3a0] ;  /* 0x0000e800ff047b82 */ /* 0x000ee20000000a00 */
[----:B------:R-:W-:-:S05]  /*0410*/  UMOV UR4, URZ ;  /* 0x000000ff00047c82 */ /* 0x000fca0008000000 */
.L_x_5:
[C---:B0123--:R-:W-:Y:S01]  /*0420*/  IMAD.WIDE.U32 R2, R7.reuse, 0x8, R4 ;  /* 0x0000000807027825 */ /* 0x04ffe200078e0004 */
[----:B------:R-:W-:Y:S01]  /*0430*/  UIADD3 UR4, UPT, UPT, UR4, 0x1, URZ ;  /* 0x0000000104047890 */ /* 0x000fe2000fffe0ff */
[----:B------:R-:W-:-:S03]  /*0440*/  IADD3 R7, PT, PT, R7, 0x1, RZ ;  /* 0x0000000107077810 */ /* 0x000fc60007ffe0ff */
[----:B------:R4:W-:Y:S01]  /*0450*/  STG.E.64 desc[UR12][R2.64], RZ ;  /* 0x000000ff02007986 */ /* 0x0009e2000c101b0c */
[----:B------:R-:W-:-:S09]  /*0460*/  UISETP.NE.AND UP0, UPT, UR4, UR5, UPT ;  /* 0x000000050400728c */ /* 0x000fd2000bf05270 */
[----:B----4-:R-:W-:Y:S05]  /*0470*/  BRA.U UP0, `(.L_x_5) ;  /* 0xfffffffd00e87547 */ /* 0x010fea000b83ffff */
.L_x_0:
[----:B------:R-:W3:Y:S01]  /*0480*/  LDC R0, c[0x0][0x388] ;  /* 0x0000e200ff007b82 */ /* 0x000ee20000000800 */
[----:B------:R-:W3:Y:S02]  /*0490*/  LDCU UR5, c[0x0][0x380] ;  /* 0x00007000ff0577ac */ /* 0x000ee40008000800 */
[----:B---3--:R-:W-:-:S04]  /*04a0*/  VIMNMX R0, PT, PT, R0, UR5, PT ;  /* 0x0000000500007c48 */ /* 0x008fc8000bfe0100 */
[----:B------:R-:W-:-:S13]  /*04b0*/  ISETP.GE.AND P0, PT, R0, 0x1, PT ;  /* 0x000000010000780c */ /* 0x000fda0003f06270 */
[----:B------:R-:W-:Y:S05]  /*04c0*/  @!P0 EXIT ;  /* 0x000000000000894d */ /* 0x000fea0003800000 */
[----:B------:R-:W3:Y:S01]  /*04d0*/  LDCU.64 UR8, c[0x0][0x398] ;  /* 0x00007300ff0877ac */ /* 0x000ee20008000a00 */
[----:B------:R-:W4:Y:S01]  /*04e0*/  LDCU.64 UR6, c[0x0][0x3a0] ;  /* 0x00007400ff0677ac */ /* 0x000f220008000a00 */
[----:B------:R-:W-:Y:S01]  /*04f0*/  ULOP3.LUT UR5, UR5, 0x7, URZ, 0xc0, !UPT ;  /* 0x0000000705057892 */ /* 0x000fe2000f8ec0ff */
[----:B------:R-:W-:Y:S01]  /*0500*/  UMOV UR4, URZ ;  /* 0x000000ff00047c82 */ /* 0x000fe20008000000 */
[----:B---3--:R-:W-:Y:S02]  /*0510*/  UIADD3 UR8, UP0, UPT, UR8, 0x20, URZ ;  /* 0x0000002008087890 */ /* 0x008fe4000ff1e0ff */
[----:B----4-:R-:W-:Y:S02]  /*0520*/  UIADD3 UR6, UP1, UPT, UR6, 0x20, URZ ;  /* 0x0000002006067890 */ /* 0x010fe4000ff3e0ff */
[----:B------:R-:W-:Y:S02]  /*0530*/  UIADD3.X UR9, UPT, UPT, URZ, UR9, URZ, UP0, !UPT ;  /* 0x00000009ff097290 */ /* 0x000fe400087fe4ff */
[----:B------:R-:W-:-:S12]  /*0540*/  UIADD3.X UR7, UPT, UPT, URZ, UR7, URZ, UP1, !UPT ;  /* 0x00000007ff077290 */ /* 0x000fd80008ffe4ff */
.L_x_11:
[----:B---3--:R-:W3:Y:S01]  /*0550*/  LDCU UR10, c[0x0][0x384] ;  /* 0x00007080ff0a77ac */ /* 0x008ee20008000800 */
[----:B------:R-:W-:Y:S01]  /*0560*/  IMAD.MOV.U32 R0, RZ, RZ, RZ ;  /* 0x000000ffff007224 */ /* 0x000fe200078e00ff */
[----:B-1-3--:R-:W-:-:S12]  /*0570*/  UIMAD UR10, UR4, UR10, URZ ;  /* 0x0000000a040a72a4 */ /* 0x00afd8000f8e02ff */
.L_x_10:
[----:B---3--:R-:W3:Y:S08]  /*0580*/  LDC.64 R14, c[0x0][0x380] ;  /* 0x0000e000ff0e7b82 */ /* 0x008ef00000000a00 */
[----:B-1----:R-:W4:Y:S08]  /*0590*/  LDC R7, c[0x0][0x388] ;  /* 0x0000e200ff077b82 */ /* 0x002f300000000800 */
[----:B012---:R-:W0:Y:S01]  /*05a0*/  LDC.64 R2, c[0x0][0x390] ;  /* 0x0000e400ff027b82 */ /* 0x007e220000000a00 */
[----:B---3--:R-:W-:Y:S01]  /*05b0*/  ISETP.GE.U32.AND P1, PT, R14, 0x8, PT ;  /* 0x000000080e00780c */ /* 0x008fe20003f26070 */
[----:B------:R-:W-:-:S02]  /*05c0*/  IMAD R4, R0, R15, RZ ;  /* 0x0000000f00047224 */ /* 0x000fc400078e02ff */
[----:B----4-:R-:W-:Y:S01]  /*05d0*/  IMAD R5, R7, UR4, R0 ;  /* 0x0000000407057c24 */ /* 0x010fe2000f8e0200 */
[----:B------:R-:W-:-:S04]  /*05e0*/  IADD3 R0, PT, PT, R0, 0x1, RZ ;  /* 0x0000000100007810 */ /* 0x000fc80007ffe0ff */
[----:B------:R-:W-:Y:S01]  /*05f0*/  ISETP.NE.AND P0, PT, R0, R7, PT ;  /* 0x000000070000720c */ /* 0x000fe20003f05270 */
[----:B0-----:R-:W-:-:S04]  /*0600*/  IMAD.WIDE.U32 R2, R5, 0x8, R2 ;  /* 0x0000000805027825 */ /* 0x001fc800078e0002 */
[----:B------:R-:W-:Y:S01]  /*0610*/  IMAD.MOV.U32 R5, RZ, RZ, RZ ;  /* 0x000000ffff057224 */ /* 0x000fe200078e00ff */
[----:B------:R-:W-:Y:S07]  /*0620*/  @!P1 BRA `(.L_x_6) ;  /* 0x0000000000dc9947 */ /* 0x000fee0003800000 */
[----:B------:R-:W-:Y:S01]  /*0630*/  LOP3.LUT R5, R14, 0x7ffffff8, RZ, 0xc0, !PT ;  /* 0x7ffffff80e057812 */ /* 0x000fe200078ec0ff */
[----:B------:R-:W-:Y:S01]  /*0640*/  IMAD.MOV.U32 R10, RZ, RZ, R4 ;  /* 0x000000ffff0a7224 */ /* 0x000fe200078e0004 */
[----:B------:R-:W-:Y:S02]  /*0650*/  MOV R11, UR10 ;  /* 0x0000000a000b7c02 */ /* 0x000fe40008000f00 */
[----:B------:R-:W-:-:S07]  /*0660*/  IADD3 R12, PT, PT, -R5, RZ, RZ ;  /* 0x000000ff050c7210 */ /* 0x000fce0007ffe1ff */
.L_x_7:
[----:B------:R-:W-:Y:S01]  /*0670*/  MOV R9, UR9 ;  /* 0x0000000900097c02 */ /* 0x000fe20008000f00 */
[----:B------:R-:W-:Y:S01]  /*0680*/  IMAD.U32 R8, RZ, RZ, UR8 ;  /* 0x00000008ff087e24 */ /* 0x000fe2000f8e00ff */
[----:B---3--:R-:W-:Y:S01]  /*0690*/  MOV R7, UR7 ;  /* 0x0000000700077c02 */ /* 0x008fe20008000f00 */
[----:B------:R-:W-:Y:S01]  /*06a0*/  IMAD.U32 R6, RZ, RZ, UR6 ;  /* 0x00000006ff067e24 */ /* 0x000fe2000f8e00ff */
[----:B------:R-:W2:Y:S01]  /*06b0*/  LDG.E.64 R16, desc[UR12][R2.64] ;  /* 0x0000000c02107981 */ /* 0x000ea2000c1e1b00 */
[----:B------:R-:W-:-:S04]  /*06c0*/  IMAD.WIDE R8, R10, 0x8, R8 ;  /* 0x000000080a087825 */ /* 0x000fc800078e0208 */
[----:B------:R-:W-:Y:S01]  /*06d0*/  IMAD.WIDE R6, R11, 0x8, R6 ;  /* 0x000000080b067825 */ /* 0x000fe200078e0206 */
[----:B------:R-:W2:Y:S04]  /*06e0*/  LDG.E.64 R18, desc[UR12][R8.64+-0x20] ;  /* 0xffffe00c08127981 */ /* 0x000ea8000c1e1b00 */
[----:B------:R-:W2:Y:S04]  /*06f0*/  LDG.E.64 R20, desc[UR12][R6.64+-0x20] ;  /* 0xffffe00c06147981 */ /* 0x000ea8000c1e1b00 */
[----:B------:R-:W3:Y:S04]  /*0700*/  LDG.E.64 R22, desc[UR12][R6.64+-0x18] ;  /* 0xffffe80c06167981 */ /* 0x000ee8000c1e1b00 */
[----:B------:R-:W4:Y:S01]  /*0710*/  LDG.E.64 R24, desc[UR12][R6.64+-0x10] ;  /* 0xfffff00c06187981 */ /* 0x000f22000c1e1b00 */
[----:B--2---:R-:W-:-:S07]  /*0720*/  DFMA R16, R16, R18, R20 ;  /* 0x000000121010722b */ /* 0x004fce0000000014 */
[----:B------:R0:W-:Y:S04]  /*0730*/  STG.E.64 desc[UR12][R6.64+-0x20], R16 ;  /* 0xffffe01006007986 */ /* 0x0001e8000c101b0c */
[----:B------:R-:W3:Y:S04]  /*0740*/  LDG.E.64 R18, desc[UR12][R2.64] ;  /* 0x0000000c02127981 */ /* 0x000ee8000c1e1b00 */
[----:B------:R-:W3:Y:S02]  /*0750*/  LDG.E.64 R20, desc[UR12][R8.64+-0x18] ;  /* 0xffffe80c08147981 */ /* 0x000ee4000c1e1b00 */
[----:B---3--:R-:W-:-:S07]  /*0760*/  DFMA R18, R18, R20, R22 ;  /* 0x000000141212722b */ /* 0x008fce0000000016 */
[----:B------:R1:W-:Y:S04]  /*0770*/  STG.E.64 desc[UR12][R6.64+-0x18], R18 ;  /* 0xffffe81206007986 */ /* 0x0003e8000c101b0c */
[----:B------:R-:W4:Y:S04]  /*0780*/  LDG.E.64 R20, desc[UR12][R2.64] ;  /* 0x0000000c02147981 */ /* 0x000f28000c1e1b00 */
[----:B------:R-:W4:Y:S02]  /*0790*/  LDG.E.64 R22, desc[UR12][R8.64+-0x10] ;  /* 0xfffff00c08167981 */ /* 0x000f24000c1e1b00 */
[----:B----4-:R-:W-:-:S02]  /*07a0*/  DFMA R20, R20, R22, R24 ;  /* 0x000000161414722b */ /* 0x010fc40000000018 */
[----:B------:R-:W2:Y:S05]  /*07b0*/  LDG.E.64 R24, desc[UR12][R6.64+-0x8] ;  /* 0xfffff80c06187981 */ /* 0x000eaa000c1e1b00 */
[----:B------:R3:W-:Y:S04]  /*07c0*/  STG.E.64 desc[UR12][R6.64+-0x10], R20 ;  /* 0xfffff01406007986 */ /* 0x0007e8000c101b0c */
[----:B0-----:R-:W2:Y:S04]  /*07d0*/  LDG.E.64 R16, desc[UR12][R2.64] ;  /* 0x0000000c02107981 */ /* 0x001ea8000c1e1b00 */
[----:B------:R-:W2:Y:S02]  /*07e0*/  LDG.E.64 R22, desc[UR12][R8.64+-0x8] ;  /* 0xfffff80c08167981 */ /* 0x000ea4000c1e1b00 */
[----:B--2---:R-:W-:-:S02]  /*07f0*/  DFMA R16, R16, R22, R24 ;  /* 0x000000161010722b */ /* 0x004fc40000000018 */
[----:B------:R-:W2:Y:S05]  /*0800*/  LDG.E.64 R24, desc[UR12][R6.64] ;  /* 0x0000000c06187981 */ /* 0x000eaa000c1e1b00 */
[----:B------:R0:W-:Y:S04]  /*0810*/  STG.E.64 desc[UR12][R6.64+-0x8], R16 ;  /* 0xfffff81006007986 */ /* 0x0001e8000c101b0c */
[----:B-1----:R-:W2:Y:S04]  /*0820*/  LDG.E.64 R18, desc[UR12][R2.64] ;  /* 0x0000000c02127981 */ /* 0x002ea8000c1e1b00 */
[----:B------:R-:W2:Y:S02]  /*0830*/  LDG.E.64 R22, desc[UR12][R8.64] ;  /* 0x0000000c08167981 */ /* 0x000ea4000c1e1b00 */
[----:B--2---:R-:W-:-:S02]  /*0840*/  DFMA R18, R18, R22, R24 ;  /* 0x000000161212722b */ /* 0x004fc40000000018 */
[----:B------:R-:W2:Y:S05]  /*0850*/  LDG.E.64 R24, desc[UR12][R6.64+0x8] ;  /* 0x0000080c06187981 */ /* 0x000eaa000c1e1b00 */
[----:B------:R1:W-:Y:S04]  /*0860*/  STG.E.64 desc[UR12][R6.64], R18 ;  /* 0x0000001206007986 */ /* 0x0003e8000c101b0c */
[----:B---3--:R-:W2:Y:S04]  /*0870*/  LDG.E.64 R20, desc[UR12][R2.64] ;  /* 0x0000000c02147981 */ /* 0x008ea8000c1e1b00 */
[----:B------:R-:W2:Y:S02]  /*0880*/  LDG.E.64 R22, desc[UR12][R8.64+0x8] ;  /* 0x0000080c08167981 */ /* 0x000ea4000c1e1b00 */
[----:B--2---:R-:W-:-:S02]  /*0890*/  DFMA R20, R20, R22, R24 ;  /* 0x000000161414722b */ /* 0x004fc40000000018 */
[----:B------:R-:W2:Y:S05]  /*08a0*/  LDG.E.64 R24, desc[UR12][R6.64+0x10] ;  /* 0x0000100c06187981 */ /* 0x000eaa000c1e1b00 */
[----:B------:R3:W-:Y:S04]  /*08b0*/  STG.E.64 desc[UR12][R6.64+0x8], R20 ;  /* 0x0000081406007986 */ /* 0x0007e8000c101b0c */
[----:B0-----:R-:W2:Y:S04]  /*08c0*/  LDG.E.64 R16, desc[UR12][R2.64] ;  /* 0x0000000c02107981 */ /* 0x001ea8000c1e1b00 */
[----:B------:R-:W2:Y:S01]  /*08d0*/  LDG.E.64 R22, desc[UR12][R8.64+0x10] ;  /* 0x0000100c08167981 */ /* 0x000ea2000c1e1b00 */
[----:B------:R-:W-:Y:S01]  /*08e0*/  VIADD R12, R12, 0x8 ;  /* 0x000000080c0c7836 */ /* 0x000fe20000000000 */
[----:B--2---:R-:W-:-:S02]  /*08f0*/  DFMA R16, R16, R22, R24 ;  /* 0x000000161010722b */ /* 0x004fc40000000018 */
[----:B------:R-:W2:Y:S05]  /*0900*/  LDG.E.64 R24, desc[UR12][R6.64+0x18] ;  /* 0x0000180c06187981 */ /* 0x000eaa000c1e1b00 */
[----:B------:R3:W-:Y:S04]  /*0910*/  STG.E.64 desc[UR12][R6.64+0x10], R16 ;  /* 0x0000101006007986 */ /* 0x0007e8000c101b0c */
[----:B------:R-:W2:Y:S04]  /*0920*/  LDG.E.64 R22, desc[UR12][R8.64+0x18] ;  /* 0x0000180c08167981 */ /* 0x000ea8000c1e1b00 */
[----:B-1----:R-:W2:Y:S01]  /*0930*/  LDG.E.64 R18, desc[UR12][R2.64] ;  /* 0x0000000c02127981 */ /* 0x002ea2000c1e1b00 */
[----:B------:R-:W-:Y:S01]  /*0940*/  ISETP.NE.AND P1, PT, R12, RZ, PT ;  /* 0x000000ff0c00720c */ /* 0x000fe20003f25270 */
[----:B------:R-:W-:Y:S01]  /*0950*/  VIADD R11, R11, 0x8 ;  /* 0x000000080b0b7836 */ /* 0x000fe20000000000 */
[----:B------:R-:W-:Y:S01]  /*0960*/  IADD3 R10, PT, PT, R10, 0x8, RZ ;  /* 0x000000080a0a7810 */ /* 0x000fe20007ffe0ff */
[----:B--2---:R-:W-:-:S07]  /*0970*/  DFMA R18, R18, R22, R24 ;  /* 0x000000161212722b */ /* 0x004fce0000000018 */
[----:B------:R3:W-:Y:S03]  /*0980*/  STG.E.64 desc[UR12][R6.64+0x18], R18 ;  /* 0x0000181206007986 */ /* 0x0007e6000c101b0c */
[----:B------:R-:W-:Y:S05]  /*0990*/  @P1 BRA `(.L_x_7) ;  /* 0xfffffffc00341947 */ /* 0x000fea000383ffff */
.L_x_6:
[----:B------:R-:W-:-:S09]  /*09a0*/  UISETP.NE.AND UP0, UPT, UR5, URZ, UPT ;  /* 0x000000ff0500728c */ /* 0x000fd2000bf05270 */
[----:B------:R-:W-:Y:S05]  /*09b0*/  BRA.U !UP0, `(.L_x_8) ;  /* 0x0000000108fc7547 */ /* 0x000fea000b800000 */
[----:B------:R-:W-:-:S04]  /*09c0*/  UIADD3 UR11, UPT, UPT, UR5, -0x1, URZ ;  /* 0xffffffff050b7890 */ /* 0x000fc8000fffe0ff */
[----:B------:R-:W-:-:S09]  /*09d0*/  UISETP.GE.U32.AND UP0, UPT, UR11, 0x3, UPT ;  /* 0x000000030b00788c */ /* 0x000fd2000bf06070 */
[----:B------:R-:W-:Y:S05]  /*09e0*/  BRA.U !UP0, `(.L_x_9) ;  /* 0x00000001086c7547 */ /* 0x000fea000b800000 */
[----:B------:R-:W0:Y:S01]  /*09f0*/  LDC.64 R8, c[0x0][0x398] ;  /* 0x0000e600ff087b82 */ /* 0x000e220000000a00 */
[----:B------:R-:W-:Y:S02]  /*0a00*/  IADD3 R11, PT, PT, R4, R5, RZ ;  /* 0x00000005040b7210 */ /* 0x000fe40007ffe0ff */
[----:B------:R-:W-:-:S05]  /*0a10*/  IADD3 R13, PT, PT, R5, UR10, RZ ;  /* 0x0000000a050d7c10 */ /* 0x000fca000fffe0ff */
[----:B---3--:R-:W1:Y:S01]  /*0a20*/  LDC.64 R6, c[0x0][0x3a0] ;  /* 0x0000e800ff067b82 */ /* 0x008e620000000a00 */
[----:B0-----:R-:W-:Y:S02]  /*0a30*/  IMAD.WIDE R8, R11, 0x8, R8 ;  /* 0x000000080b087825 */ /* 0x001fe400078e0208 */
[----:B------:R-:W2:Y:S02]  /*0a40*/  LDG.E.64 R10, desc[UR12][R2.64] ;  /* 0x0000000c020a7981 */ /* 0x000ea4000c1e1b00 */
[----:B-1----:R-:W-:Y:S02]  /*0a50*/  IMAD.WIDE R6, R13, 0x8, R6 ;  /* 0x000000080d067825 */ /* 0x002fe400078e0206 */
        /* <DEDUP_REMOVED lines=15> */
[----:B------:R-:W2:Y:S04]  /*0b50*/  LDG.E.64 R18, desc[UR12][R8.64+0x18] ;  /* 0x0000180c08127981 */ /* 0x000ea8000c1e1b00 */
[----:B0-----:R-:W2:Y:S01]  /*0b60*/  LDG.E.64 R10, desc[UR12][R2.64] ;  /* 0x0000000c020a7981 */ /* 0x001ea2000c1e1b00 */
[----:B------:R-:W-:Y:S01]  /*0b70*/  VIADD R5, R5, 0x4 ;  /* 0x0000000405057836 */ /* 0x000fe20000000000 */
[----:B--2---:R-:W-:-:S07]  /*0b80*/  DFMA R10, R10, R18, R20 ;  /* 0x000000120a0a722b */ /* 0x004fce0000000014 */
[----:B------:R1:W-:Y:S04]  /*0b90*/  STG.E.64 desc[UR12][R6.64+0x18], R10 ;  /* 0x0000180a06007986 */ /* 0x0003e8000c101b0c */
.L_x_9:
[----:B-1-3--:R-:W-:-:S13]  /*0ba0*/  LOP3.LUT P1, R6, R14, 0x3, RZ, 0xc0, !PT ;  /* 0x000000030e067812 */ /* 0x00afda000782c0ff */
[----:B------:R-:W-:Y:S05]  /*0bb0*/  @!P1 BRA `(.L_x_8) ;  /* 0x00000000007c9947 */ /* 0x000fea0003800000 */
[----:B------:R-:W-:-:S13]  /*0bc0*/  ISETP.NE.AND P1, PT, R6, 0x1, PT ;  /* 0x000000010600780c */ /* 0x000fda0003f25270 */
[----:B------:R-:W0:Y:S01]  /*0bd0*/  @P1 LDC.64 R6, c[0x0][0x398] ;  /* 0x0000e600ff061b82 */ /* 0x000e220000000a00 */
[----:B------:R-:W-:Y:S02]  /*0be0*/  @P1 IADD3 R21, PT, PT, R4, R5, RZ ;  /* 0x0000000504151210 */ /* 0x000fe40007ffe0ff */
[----:B------:R-:W-:-:S05]  /*0bf0*/  @P1 IADD3 R11, PT, PT, R5, UR10, RZ ;  /* 0x0000000a050b1c10 */ /* 0x000fca000fffe0ff */
[----:B------:R-:W1:Y:S01]  /*0c00*/  @P1 LDC.64 R8, c[0x0][0x3a0] ;  /* 0x0000e800ff081b82 */ /* 0x000e620000000a00 */
[----:B0-----:R-:W-:-:S04]  /*0c10*/  @P1 IMAD.WIDE R20, R21, 0x8, R6 ;  /* 0x0000000815141825 */ /* 0x001fc800078e0206 */
[----:B-1----:R-:W-:Y:S02]  /*0c20*/  @P1 IMAD.WIDE R6, R11, 0x8, R8 ;  /* 0x000000080b061825 */ /* 0x002fe400078e0208 */
[----:B------:R-:W2:Y:S04]  /*0c30*/  @P1 LDG.E.64 R8, desc[UR12][R2.64] ;  /* 0x0000000c02081981 */ /* 0x000ea8000c1e1b00 */
[----:B------:R-:W2:Y:S04]  /*0c40*/  @P1 LDG.E.64 R10, desc[UR12][R20.64] ;  /* 0x0000000c140a1981 */ /* 0x000ea8000c1e1b00 */
[----:B------:R-:W2:Y:S04]  /*0c50*/  @P1 LDG.E.64 R12, desc[UR12][R6.64] ;  /* 0x0000000c060c1981 */ /* 0x000ea8000c1e1b00 */
[----:B------:R-:W3:Y:S01]  /*0c60*/  @P1 LDG.E.64 R18, desc[UR12][R6.64+0x8] ;  /* 0x0000080c06121981 */ /* 0x000ee2000c1e1b00 */
[----:B--2---:R-:W-:-:S07]  /*0c70*/  @P1 DFMA R10, R8, R10, R12 ;  /* 0x0000000a080a122b */ /* 0x004fce000000000c */
[----:B------:R0:W-:Y:S04]  /*0c80*/  @P1 STG.E.64 desc[UR12][R6.64], R10 ;  /* 0x0000000a06001986 */ /* 0x0001e8000c101b0c */
[----:B------:R-:W3:Y:S04]  /*0c90*/  @P1 LDG.E.64 R16, desc[UR12][R20.64+0x8] ;  /* 0x0000080c14101981 */ /* 0x000ee8000c1e1b00 */
[----:B------:R-:W3:Y:S01]  /*0ca0*/  @P1 LDG.E.64 R12, desc[UR12][R2.64] ;  /* 0x0000000c020c1981 */ /* 0x000ee2000c1e1b00 */
[----:B------:R-:W-:-:S04]  /*0cb0*/  LOP3.LUT R8, R14, 0x1, RZ, 0xc0, !PT ;  /* 0x000000010e087812 */ /* 0x000fc800078ec0ff */
[----:B------:R-:W-:-:S13]  /*0cc0*/  ISETP.NE.U32.AND P2, PT, R8, 0x1, PT ;  /* 0x000000010800780c */ /* 0x000fda0003f45070 */
[----:B------:R-:W1:Y:S08]  /*0cd0*/  @!P2 LDC.64 R22, c[0x0][0x398] ;  /* 0x0000e600ff16ab82 */ /* 0x000e700000000a00 */
[----:B------:R-:W2:Y:S01]  /*0ce0*/  @!P2 LDC.64 R8, c[0x0][0x3a0] ;  /* 0x0000e800ff08ab82 */ /* 0x000ea20000000a00 */
[----:B------:R-:W-:-:S05]  /*0cf0*/  @P1 VIADD R5, R5, 0x2 ;  /* 0x0000000205051836 */ /* 0x000fca0000000000 */
[----:B------:R-:W-:Y:S01]  /*0d00*/  @!P2 IADD3 R15, PT, PT, R4, R5, RZ ;  /* 0x00000005040fa210 */ /* 0x000fe20007ffe0ff */
[----:B---3--:R-:W-:Y:S01]  /*0d10*/  @P1 DFMA R12, R12, R16, R18 ;  /* 0x000000100c0c122b */ /* 0x008fe20000000012 */
[----:B------:R-:W-:-:S03]  /*0d20*/  @!P2 IADD3 R17, PT, PT, R5, UR10, RZ ;  /* 0x0000000a0511ac10 */ /* 0x000fc6000fffe0ff */
[----:B-1----:R-:W-:-:S04]  /*0d30*/  @!P2 IMAD.WIDE R4, R15, 0x8, R22 ;  /* 0x000000080f04a825 */ /* 0x002fc800078e0216 */
[----:B--2---:R-:W-:Y:S01]  /*0d40*/  @!P2 IMAD.WIDE R8, R17, 0x8, R8 ;  /* 0x000000081108a825 */ /* 0x004fe200078e0208 */
[----:B------:R1:W-:Y:S04]  /*0d50*/  @P1 STG.E.64 desc[UR12][R6.64+0x8], R12 ;  /* 0x0000080c06001986 */ /* 0x0003e8000c101b0c */
[----:B------:R-:W2:Y:S04]  /*0d60*/  @!P2 LDG.E.64 R2, desc[UR12][R2.64] ;  /* 0x0000000c0202a981 */ /* 0x000ea8000c1e1b00 */
[----:B------:R-:W2:Y:S04]  /*0d70*/  @!P2 LDG.E.64 R4, desc[UR12][R4.64] ;  /* 0x0000000c0404a981 */ /* 0x000ea8000c1e1b00 */
[----:B0-----:R-:W2:Y:S02]  /*0d80*/  @!P2 LDG.E.64 R10, desc[UR12][R8.64] ;  /* 0x0000000c080aa981 */ /* 0x001ea4000c1e1b00 */
[----:B--2---:R-:W-:-:S07]  /*0d90*/  @!P2 DFMA R10, R2, R4, R10 ;  /* 0x00000004020aa22b */ /* 0x004fce000000000a */
[----:B------:R1:W-:Y:S04]  /*0da0*/  @!P2 STG.E.64 desc[UR12][R8.64], R10 ;  /* 0x0000000a0800a986 */ /* 0x0003e8000c101b0c */
.L_x_8:
[----:B------:R-:W-:Y:S05]  /*0db0*/  @P0 BRA `(.L_x_10) ;  /* 0xfffffff400f00947 */ /* 0x000fea000383ffff */
[----:B------:R-:W-:-:S06]  /*0dc0*/  UIADD3 UR4, UPT, UPT, UR4, 0x1, URZ ;  /* 0x0000000104047890 */ /* 0x000fcc000fffe0ff */
[----:B------:R-:W-:-:S13]  /*0dd0*/  ISETP.NE.AND P0, PT, R14, UR4, PT ;  /* 0x000000040e007c0c */ /* 0x000fda000bf05270 */
[----:B------:R-:W-:Y:S05]  /*0de0*/  @!P0 EXIT ;  /* 0x000000000000894d */ /* 0x000fea0003800000 */
[----:B------:R-:W-:Y:S05]  /*0df0*/  BRA `(.L_x_11) ;  /* 0xfffffff400d47947 */ /* 0x000fea000383ffff */
.L_x_12:
[----:B------:R-:W-:-:S00]  /*0e00*/  BRA `(.L_x_12) ;  /* 0xfffffffc00fc7947 */ /* 0x000fc0000383ffff */
[----:B------:R-:W-:-:S00]  /*0e10*/  NOP ;  /* 0x0000000000007918 */ /* 0x000fc00000000000 */
        /* <DEDUP_REMOVED lines=14> */
.L_x_13:


//--------------------- .nv.shared.reserved.0     --------------------------
	.section	.nv.shared.reserved.0,"aw",@nobits
	.weak		__nv_reservedSMEM_offset_0_alias
	.size		__nv_reservedSMEM_offset_0_alias, 0, 64
	.other		__nv_reservedSMEM_offset_0_alias,@"STO_CUDA_RESERVED_SHARED STV_DEFAULT"
__nv_reservedSMEM_offset_0_alias:
	.zero		0
	.zero		64


//--------------------- .nv.constant0._Z4gpu1iiiPdS_S_ --------------------------
	.section	.nv.constant0._Z4gpu1iiiPdS_S_,"a",@progbits
	.sectionflags	@""
	.align	4
.nv.constant0._Z4gpu1iiiPdS_S_:
	.zero		936


//--------------------- SYMBOLS --------------------------

	.type		.nv.reservedSmem.offset0,@object
	.size		.nv.reservedSmem.offset0,0x4
